//
// Generated by NVIDIA NVVM Compiler
//
// Compiler Build ID: CL-36424714
// Cuda compilation tools, release 13.0, V13.0.88
// Based on NVVM 20.0.0
//

.version 9.0
.target sm_100
.address_size 64

	// .globl	_Z18pool_unfold_kernelPKfPfiiiii

.visible .entry _Z18pool_unfold_kernelPKfPfiiiii(
	.param .u64 .ptr .align 1 _Z18pool_unfold_kernelPKfPfiiiii_param_0,
	.param .u64 .ptr .align 1 _Z18pool_unfold_kernelPKfPfiiiii_param_1,
	.param .u32 _Z18pool_unfold_kernelPKfPfiiiii_param_2,
	.param .u32 _Z18pool_unfold_kernelPKfPfiiiii_param_3,
	.param .u32 _Z18pool_unfold_kernelPKfPfiiiii_param_4,
	.param .u32 _Z18pool_unfold_kernelPKfPfiiiii_param_5,
	.param .u32 _Z18pool_unfold_kernelPKfPfiiiii_param_6
)
{
	.reg .pred 	%p<13>;
	.reg .b32 	%r<45>;
	.reg .b32 	%f<81>;
	.reg .b64 	%rd<26>;

	ld.param.u64 	%rd9, [_Z18pool_unfold_kernelPKfPfiiiii_param_0];
	ld.param.u64 	%rd10, [_Z18pool_unfold_kernelPKfPfiiiii_param_1];
	ld.param.u32 	%r26, [_Z18pool_unfold_kernelPKfPfiiiii_param_2];
	ld.param.u32 	%r22, [_Z18pool_unfold_kernelPKfPfiiiii_param_3];
	ld.param.u32 	%r23, [_Z18pool_unfold_kernelPKfPfiiiii_param_4];
	ld.param.u32 	%r24, [_Z18pool_unfold_kernelPKfPfiiiii_param_5];
	ld.param.u32 	%r25, [_Z18pool_unfold_kernelPKfPfiiiii_param_6];
	mov.u32 	%r27, %ctaid.y;
	mov.u32 	%r28, %ntid.y;
	mov.u32 	%r29, %tid.y;
	mad.lo.s32 	%r1, %r27, %r28, %r29;
	mov.u32 	%r30, %ctaid.x;
	mov.u32 	%r31, %ntid.x;
	mov.u32 	%r32, %tid.x;
	mad.lo.s32 	%r2, %r30, %r31, %r32;
	setp.ge.s32 	%p1, %r1, %r26;
	setp.ge.s32 	%p2, %r2, %r25;
	or.pred  	%p3, %p1, %p2;
	@%p3 bra 	$L__BB0_16;
	cvta.to.global.u64 	%rd1, %rd9;
	mul.lo.s32 	%r33, %r22, %r1;
	mad.lo.s32 	%r3, %r24, %r2, %r33;
	mul.wide.s32 	%rd11, %r3, 4;
	add.s64 	%rd2, %rd1, %rd11;
	ld.global.f32 	%f80, [%rd2];
	setp.lt.s32 	%p4, %r23, 2;
	@%p4 bra 	$L__BB0_15;
	add.s32 	%r4, %r23, -1;
	add.s32 	%r35, %r23, -2;
	and.b32  	%r5, %r4, 15;
	setp.lt.u32 	%p5, %r35, 15;
	mov.b32 	%r42, 1;
	@%p5 bra 	$L__BB0_6;
	and.b32  	%r37, %r4, -16;
	neg.s32 	%r40, %r37;
	add.s64 	%rd13, %rd11, %rd1;
	add.s64 	%rd24, %rd13, 32;
	mov.b32 	%r39, 0;
$L__BB0_4:
	.pragma "nounroll";
	ld.global.f32 	%f16, [%rd24+-28];
	max.f32 	%f17, %f80, %f16;
	ld.global.f32 	%f18, [%rd24+-24];
	max.f32 	%f19, %f17, %f18;
	ld.global.f32 	%f20, [%rd24+-20];
	max.f32 	%f21, %f19, %f20;
	ld.global.f32 	%f22, [%rd24+-16];
	max.f32 	%f23, %f21, %f22;
	ld.global.f32 	%f24, [%rd24+-12];
	max.f32 	%f25, %f23, %f24;
	ld.global.f32 	%f26, [%rd24+-8];
	max.f32 	%f27, %f25, %f26;
	ld.global.f32 	%f28, [%rd24+-4];
	max.f32 	%f29, %f27, %f28;
	ld.global.f32 	%f30, [%rd24];
	max.f32 	%f31, %f29, %f30;
	ld.global.f32 	%f32, [%rd24+4];
	max.f32 	%f33, %f31, %f32;
	ld.global.f32 	%f34, [%rd24+8];
	max.f32 	%f35, %f33, %f34;
	ld.global.f32 	%f36, [%rd24+12];
	max.f32 	%f37, %f35, %f36;
	ld.global.f32 	%f38, [%rd24+16];
	max.f32 	%f39, %f37, %f38;
	ld.global.f32 	%f40, [%rd24+20];
	max.f32 	%f41, %f39, %f40;
	ld.global.f32 	%f42, [%rd24+24];
	max.f32 	%f43, %f41, %f42;
	ld.global.f32 	%f44, [%rd24+28];
	max.f32 	%f45, %f43, %f44;
	ld.global.f32 	%f46, [%rd24+32];
	max.f32 	%f80, %f45, %f46;
	add.s32 	%r40, %r40, 16;
	add.s32 	%r39, %r39, 16;
	add.s64 	%rd24, %rd24, 64;
	setp.ne.s32 	%p6, %r40, 0;
	@%p6 bra 	$L__BB0_4;
	add.s32 	%r42, %r39, 1;
$L__BB0_6:
	setp.eq.s32 	%p7, %r5, 0;
	@%p7 bra 	$L__BB0_15;
	and.b32  	%r13, %r4, 7;
	setp.lt.u32 	%p8, %r5, 8;
	@%p8 bra 	$L__BB0_9;
	mul.wide.u32 	%rd14, %r42, 4;
	add.s64 	%rd15, %rd2, %rd14;
	ld.global.f32 	%f48, [%rd15];
	max.f32 	%f49, %f80, %f48;
	ld.global.f32 	%f50, [%rd15+4];
	max.f32 	%f51, %f49, %f50;
	ld.global.f32 	%f52, [%rd15+8];
	max.f32 	%f53, %f51, %f52;
	ld.global.f32 	%f54, [%rd15+12];
	max.f32 	%f55, %f53, %f54;
	ld.global.f32 	%f56, [%rd15+16];
	max.f32 	%f57, %f55, %f56;
	ld.global.f32 	%f58, [%rd15+20];
	max.f32 	%f59, %f57, %f58;
	ld.global.f32 	%f60, [%rd15+24];
	max.f32 	%f61, %f59, %f60;
	ld.global.f32 	%f62, [%rd15+28];
	max.f32 	%f80, %f61, %f62;
	add.s32 	%r42, %r42, 8;
$L__BB0_9:
	setp.eq.s32 	%p9, %r13, 0;
	@%p9 bra 	$L__BB0_15;
	and.b32  	%r16, %r4, 3;
	setp.lt.u32 	%p10, %r13, 4;
	@%p10 bra 	$L__BB0_12;
	mul.wide.u32 	%rd16, %r42, 4;
	add.s64 	%rd17, %rd2, %rd16;
	ld.global.f32 	%f64, [%rd17];
	max.f32 	%f65, %f80, %f64;
	ld.global.f32 	%f66, [%rd17+4];
	max.f32 	%f67, %f65, %f66;
	ld.global.f32 	%f68, [%rd17+8];
	max.f32 	%f69, %f67, %f68;
	ld.global.f32 	%f70, [%rd17+12];
	max.f32 	%f80, %f69, %f70;
	add.s32 	%r42, %r42, 4;
$L__BB0_12:
	setp.eq.s32 	%p11, %r16, 0;
	@%p11 bra 	$L__BB0_15;
	mul.wide.u32 	%rd19, %r42, 4;
	add.s64 	%rd20, %rd11, %rd19;
	add.s64 	%rd25, %rd1, %rd20;
	neg.s32 	%r44, %r16;
$L__BB0_14:
	.pragma "nounroll";
	ld.global.f32 	%f71, [%rd25];
	max.f32 	%f80, %f80, %f71;
	add.s64 	%rd25, %rd25, 4;
	add.s32 	%r44, %r44, 1;
	setp.ne.s32 	%p12, %r44, 0;
	@%p12 bra 	$L__BB0_14;
$L__BB0_15:
	mad.lo.s32 	%r38, %r25, %r1, %r2;
	cvta.to.global.u64 	%rd21, %rd10;
	mul.wide.s32 	%rd22, %r38, 4;
	add.s64 	%rd23, %rd21, %rd22;
	st.global.f32 	[%rd23], %f80;
$L__BB0_16:
	ret;

}


// ===== COMPILED SASS (sm_100) =====

	.target	sm_100

	.elftype	@"ET_EXEC"


//--------------------- .note.nv.tkinfo           --------------------------
	.section	.note.nv.tkinfo,"",@"SHT_NOTE"
	.sectionflags	@"SHF_NOTE_NV_TKINFO"
	.tkinfo
        /*0018*/ 	.word	0x00000002
        /*0030*/ 	.string	""
        /*0030*/ 	.string	"ptxas"
        /*0030*/ 	.string	"Cuda compilation tools, release 13.0, V13.0.88"
        /*0030*/ 	.string	"Build cuda_13.0.r13.0/compiler.36424714_0"
        /*0030*/ 	.string	"-arch sm_100 -m 64 "



//--------------------- .note.nv.cuinfo           --------------------------
	.section	.note.nv.cuinfo,"",@"SHT_NOTE"
	.sectionflags	@"SHF_NOTE_NV_CUINFO"
        /*0018*/ 	.short	0x0002
        /*001a*/ 	.short	0x0064
        /*001c*/ 	.short	0x0082
	.zero		2


//--------------------- .nv.info                  --------------------------
	.section	.nv.info,"",@"SHT_CUDA_INFO"
	.align	4


	//----- nvinfo : EIATTR_REGCOUNT
	.align		4
        /*0000*/ 	.byte	0x04, 0x2f
        /*0002*/ 	.short	(.L_1 - .L_0)
	.align		4
.L_0:
        /*0004*/ 	.word	index@(_Z18pool_unfold_kernelPKfPfiiiii)
        /*0008*/ 	.word	0x0000001d


	//----- nvinfo : EIATTR_FRAME_SIZE
	.align		4
.L_1:
        /*000c*/ 	.byte	0x04, 0x11
        /*000e*/ 	.short	(.L_3 - .L_2)
	.align		4
.L_2:
        /*0010*/ 	.word	index@(_Z18pool_unfold_kernelPKfPfiiiii)
        /*0014*/ 	.word	0x00000000


	//----- nvinfo : EIATTR_MIN_STACK_SIZE
	.align		4
.L_3:
        /*0018*/ 	.byte	0x04, 0x12
        /*001a*/ 	.short	(.L_5 - .L_4)
	.align		4
.L_4:
        /*001c*/ 	.word	index@(_Z18pool_unfold_kernelPKfPfiiiii)
        /*0020*/ 	.word	0x00000000
.L_5:


//--------------------- .nv.compat                --------------------------
	.section	.nv.compat,"",@"SHT_CUDA_COMPAT_INFO"
	.align	4
        /*0000*/ 	.byte	0x02, 0x09, 0x00, 0x00, 0x02, 0x02, 0x01, 0x00, 0x02, 0x05, 0x05, 0x00, 0x03, 0x07, 0x01, 0x01
        /*0010*/ 	.byte	0x02, 0x03, 0x00, 0x00, 0x02, 0x06, 0x01, 0x00, 0x04, 0x0b, 0x08, 0x00, 0x09, 0x00, 0x00, 0x00
        /*0020*/ 	.byte	0x00, 0x00, 0x00, 0x00


//--------------------- .nv.info._Z18pool_unfold_kernelPKfPfiiiii --------------------------
	.section	.nv.info._Z18pool_unfold_kernelPKfPfiiiii,"",@"SHT_CUDA_INFO"
	.sectionflags	@""
	.align	4


	//----- nvinfo : EIATTR_CUDA_API_VERSION
	.align		4
        /*0000*/ 	.byte	0x04, 0x37
        /*0002*/ 	.short	(.L_7 - .L_6)
.L_6:
        /*0004*/ 	.word	0x00000082


	//----- nvinfo : EIATTR_KPARAM_INFO
	.align		4
.L_7:
        /*0008*/ 	.byte	0x04, 0x17
        /*000a*/ 	.short	(.L_9 - .L_8)
.L_8:
        /*000c*/ 	.word	0x00000000
        /*0010*/ 	.short	0x0006
        /*0012*/ 	.short	0x0020
        /*0014*/ 	.byte	0x00, 0xf0, 0x11, 0x00


	//----- nvinfo : EIATTR_KPARAM_INFO
	.align		4
.L_9:
        /*0018*/ 	.byte	0x04, 0x17
        /*001a*/ 	.short	(.L_11 - .L_10)
.L_10:
        /*001c*/ 	.word	0x00000000
        /*0020*/ 	.short	0x0005
        /*0022*/ 	.short	0x001c
        /*0024*/ 	.byte	0x00, 0xf0, 0x11, 0x00


	//----- nvinfo : EIATTR_KPARAM_INFO
	.align		4
.L_11:
        /*0028*/ 	.byte	0x04, 0x17
        /*002a*/ 	.short	(.L_13 - .L_12)
.L_12:
        /*002c*/ 	.word	0x00000000
        /*0030*/ 	.short	0x0004
        /*0032*/ 	.short	0x0018
        /*0034*/ 	.byte	0x00, 0xf0, 0x11, 0x00


	//----- nvinfo : EIATTR_KPARAM_INFO
	.align		4
.L_13:
        /*0038*/ 	.byte	0x04, 0x17
        /*003a*/ 	.short	(.L_15 - .L_14)
.L_14:
        /*003c*/ 	.word	0x00000000
        /*0040*/ 	.short	0x0003
        /*0042*/ 	.short	0x0014
        /*0044*/ 	.byte	0x00, 0xf0, 0x11, 0x00


	//----- nvinfo : EIATTR_KPARAM_INFO
	.align		4
.L_15:
        /*0048*/ 	.byte	0x04, 0x17
        /*004a*/ 	.short	(.L_17 - .L_16)
.L_16:
        /*004c*/ 	.word	0x00000000
        /*0050*/ 	.short	0x0002
        /*0052*/ 	.short	0x0010
        /*0054*/ 	.byte	0x00, 0xf0, 0x11, 0x00


	//----- nvinfo : EIATTR_KPARAM_INFO
	.align		4
.L_17:
        /*0058*/ 	.byte	0x04, 0x17
        /*005a*/ 	.short	(.L_19 - .L_18)
.L_18:
        /*005c*/ 	.word	0x00000000
        /*0060*/ 	.short	0x0001
        /*0062*/ 	.short	0x0008
        /*0064*/ 	.byte	0x00, 0xf5, 0x21, 0x00


	//----- nvinfo : EIATTR_KPARAM_INFO
	.align		4
.L_19:
        /*0068*/ 	.byte	0x04, 0x17
        /*006a*/ 	.short	(.L_21 - .L_20)
.L_20:
        /*006c*/ 	.word	0x00000000
        /*0070*/ 	.short	0x0000
        /*0072*/ 	.short	0x0000
        /*0074*/ 	.byte	0x00, 0xf5, 0x21, 0x00


	//----- nvinfo : EIATTR_SPARSE_MMA_MASK
	.align		4
.L_21:
        /*0078*/ 	.byte	0x03, 0x50
        /*007a*/ 	.short	0x0000


	//----- nvinfo : EIATTR_MAXREG_COUNT
	.align		4
        /*007c*/ 	.byte	0x03, 0x1b
        /*007e*/ 	.short	0x00ff


	//----- nvinfo : EIATTR_MERCURY_ISA_VERSION
	.align		4
        /*0080*/ 	.byte	0x03, 0x5f
        /*0082*/ 	.short	0x0101


	//----- nvinfo : EIATTR_VRC_CTA_INIT_COUNT
	.align		4
        /*0084*/ 	.byte	0x02, 0x4a
	.zero		1
	.zero		1


	//----- nvinfo : EIATTR_EXIT_INSTR_OFFSETS
	.align		4
        /*0088*/ 	.byte	0x04, 0x1c
        /*008a*/ 	.short	(.L_23 - .L_22)


	//   ....[0]....
.L_22:
        /*008c*/ 	.word	0x000000d0


	//   ....[1]....
        /*0090*/ 	.word	0x00000770


	//----- nvinfo : EIATTR_CBANK_PARAM_SIZE
	.align		4
.L_23:
        /*0094*/ 	.byte	0x03, 0x19
        /*0096*/ 	.short	0x0024


	//----- nvinfo : EIATTR_PARAM_CBANK
	.align		4
        /*0098*/ 	.byte	0x04, 0x0a
        /*009a*/ 	.short	(.L_25 - .L_24)
	.align		4
.L_24:
        /*009c*/ 	.word	index@(.nv.constant0._Z18pool_unfold_kernelPKfPfiiiii)
        /*00a0*/ 	.short	0x0380
        /*00a2*/ 	.short	0x0024


	//----- nvinfo : EIATTR_SW_WAR
	.align		4
.L_25:
        /*00a4*/ 	.byte	0x04, 0x36
        /*00a6*/ 	.short	(.L_27 - .L_26)
.L_26:
        /*00a8*/ 	.word	0x00000008
.L_27:


//--------------------- .nv.callgraph             --------------------------
	.section	.nv.callgraph,"",@"SHT_CUDA_CALLGRAPH"
	.align	4
	.sectionentsize	8
	.align		4
        /*0000*/ 	.word	0x00000000
	.align		4
        /*0004*/ 	.word	0xffffffff
	.align		4
        /*0008*/ 	.word	0x00000000
	.align		4
        /*000c*/ 	.word	0xfffffffe
	.align		4
        /*0010*/ 	.word	0x00000000
	.align		4
        /*0014*/ 	.word	0xfffffffd
	.align		4
        /*0018*/ 	.word	0x00000000
	.align		4
        /*001c*/ 	.word	0xfffffffc


//--------------------- .text._Z18pool_unfold_kernelPKfPfiiiii --------------------------
	.section	.text._Z18pool_unfold_kernelPKfPfiiiii,"ax",@progbits
	.align	128
        .global         _Z18pool_unfold_kernelPKfPfiiiii
        .type           _Z18pool_unfold_kernelPKfPfiiiii,@function
        .size           _Z18pool_unfold_kernelPKfPfiiiii,(.L_x_7 - _Z18pool_unfold_kernelPKfPfiiiii)
        .other          _Z18pool_unfold_kernelPKfPfiiiii,@"STO_CUDA_ENTRY STV_DEFAULT"
_Z18pool_unfold_kernelPKfPfiiiii:
.text._Z18pool_unfold_kernelPKfPfiiiii:
[----:B------:R-:W-:Y:S01]  /*0000*/  LDC R1, c[0x0][0x37c] ;  /* 0x0000df00ff017b82 */ /* 0x000fe20000000800 */
[----:B------:R-:W0:Y:S07]  /*0010*/  S2R R3, SR_TID.X ;  /* 0x0000000000037919 */ /* 0x000e2e0000002100 */
[----:B------:R-:W1:Y:S01]  /*0020*/  LDC R9, c[0x0][0x364] ;  /* 0x0000d900ff097b82 */ /* 0x000e620000000800 */
[----:B------:R-:W2:Y:S01]  /*0030*/  LDCU UR10, c[0x0][0x3a0] ;  /* 0x00007400ff0a77ac */ /* 0x000ea20008000800 */
[----:B------:R-:W1:Y:S01]  /*0040*/  S2R R0, SR_TID.Y ;  /* 0x0000000000007919 */ /* 0x000e620000002200 */
[----:B------:R-:W3:Y:S05]  /*0050*/  LDCU UR6, c[0x0][0x390] ;  /* 0x00007200ff0677ac */ /* 0x000eea0008000800 */
[----:B------:R-:W0:Y:S08]  /*0060*/  S2UR UR5, SR_CTAID.X ;  /* 0x00000000000579c3 */ /* 0x000e300000002500 */
[----:B------:R-:W0:Y:S08]  /*0070*/  LDC R8, c[0x0][0x360] ;  /* 0x0000d800ff087b82 */ /* 0x000e300000000800 */
[----:B------:R-:W1:Y:S01]  /*0080*/  S2UR UR4, SR_CTAID.Y ;  /* 0x00000000000479c3 */ /* 0x000e620000002600 */
[----:B0-----:R-:W-:-:S05]  /*0090*/  IMAD R8, R8, UR5, R3 ;  /* 0x0000000508087c24 */ /* 0x001fca000f8e0203 */
[----:B--2---:R-:W-:Y:S01]  /*00a0*/  ISETP.GE.AND P0, PT, R8, UR10, PT ;  /* 0x0000000a08007c0c */ /* 0x004fe2000bf06270 */
[----:B-1----:R-:W-:-:S05]  /*00b0*/  IMAD R9, R9, UR4, R0 ;  /* 0x0000000409097c24 */ /* 0x002fca000f8e0200 */
[----:B---3--:R-:W-:-:S13]  /*00c0*/  ISETP.GE.OR P0, PT, R9, UR6, P0 ;  /* 0x0000000609007c0c */ /* 0x008fda0008706670 */
[----:B------:R-:W-:Y:S05]  /*00d0*/  @P0 EXIT ;  /* 0x000000000000094d */ /* 0x000fea0003800000 */
[----:B------:R-:W0:Y:S01]  /*00e0*/  LDCU UR4, c[0x0][0x394] ;  /* 0x00007280ff0477ac */ /* 0x000e220008000800 */
[----:B------:R-:W1:Y:S01]  /*00f0*/  LDCU.64 UR6, c[0x0][0x398] ;  /* 0x00007300ff0677ac */ /* 0x000e620008000a00 */
[----:B------:R-:W2:Y:S01]  /*0100*/  LDCU.64 UR12, c[0x0][0x380] ;  /* 0x00007000ff0c77ac */ /* 0x000ea20008000a00 */
[----:B------:R-:W3:Y:S01]  /*0110*/  LDCU.64 UR8, c[0x0][0x358] ;  /* 0x00006b00ff0877ac */ /* 0x000ee20008000a00 */
[----:B0-----:R-:W-:-:S04]  /*0120*/  IMAD R3, R9, UR4, RZ ;  /* 0x0000000409037c24 */ /* 0x001fc8000f8e02ff */
[----:B-1----:R-:W-:-:S04]  /*0130*/  IMAD R3, R8, UR7, R3 ;  /* 0x0000000708037c24 */ /* 0x002fc8000f8e0203 */
[----:B------:R-:W-:-:S03]  /*0140*/  IMAD.WIDE R2, R3, 0x4, RZ ;  /* 0x0000000403027825 */ /* 0x000fc600078e02ff */
[----:B--2---:R-:W-:-:S04]  /*0150*/  IADD3 R4, P0, PT, R2, UR12, RZ ;  /* 0x0000000c02047c10 */ /* 0x004fc8000ff1e0ff */
[----:B------:R-:W-:-:S05]  /*0160*/  IADD3.X R5, PT, PT, R3, UR13, RZ, P0, !PT ;  /* 0x0000000d03057c10 */ /* 0x000fca00087fe4ff */
[----:B---3--:R0:W5:Y:S01]  /*0170*/  LDG.E R0, desc[UR8][R4.64] ;  /* 0x0000000804007981 */ /* 0x008162000c1e1900 */
[----:B------:R-:W-:-:S09]  /*0180*/  UISETP.GE.AND UP0, UPT, UR6, 0x2, UPT ;  /* 0x000000020600788c */ /* 0x000fd2000bf06270 */
[----:B0-----:R-:W-:Y:S05]  /*0190*/  BRA.U !UP0, `(.L_x_0) ;  /* 0x0000000508647547 */ /* 0x001fea000b800000 */
[----:B------:R-:W-:Y:S01]  /*01a0*/  UIADD3 UR5, UPT, UPT, UR6, -0x2, URZ ;  /* 0xfffffffe06057890 */ /* 0x000fe2000fffe0ff */
[----:B------:R-:W-:Y:S01]  /*01b0*/  IMAD.MOV.U32 R11, RZ, RZ, 0x1 ;  /* 0x00000001ff0b7424 */ /* 0x000fe200078e00ff */
[----:B------:R-:W-:Y:S02]  /*01c0*/  UIADD3 UR4, UPT, UPT, UR6, -0x1, URZ ;  /* 0xffffffff06047890 */ /* 0x000fe4000fffe0ff */
[----:B------:R-:W-:Y:S02]  /*01d0*/  UISETP.GE.U32.AND UP0, UPT, UR5, 0xf, UPT ;  /* 0x0000000f0500788c */ /* 0x000fe4000bf06070 */
[----:B------:R-:W-:-:S07]  /*01e0*/  ULOP3.LUT UR6, UR4, 0xf, URZ, 0xc0, !UPT ;  /* 0x0000000f04067892 */ /* 0x000fce000f8ec0ff */
[----:B------:R-:W-:Y:S05]  /*01f0*/  BRA.U !UP0, `(.L_x_1) ;  /* 0x0000000108947547 */ /* 0x000fea000b800000 */
[----:B------:R-:W-:Y:S01]  /*0200*/  IADD3 R16, P0, PT, R4, 0x20, RZ ;  /* 0x0000002004107810 */ /* 0x000fe20007f1e0ff */
[----:B------:R-:W-:Y:S01]  /*0210*/  ULOP3.LUT UR5, UR4, 0xfffffff0, URZ, 0xc0, !UPT ;  /* 0xfffffff004057892 */ /* 0x000fe2000f8ec0ff */
[----:B------:R-:W-:-:S03]  /*0220*/  IMAD.MOV.U32 R10, RZ, RZ, RZ ;  /* 0x000000ffff0a7224 */ /* 0x000fc600078e00ff */
[----:B------:R-:W-:Y:S01]  /*0230*/  IMAD.X R7, RZ, RZ, R5, P0 ;  /* 0x000000ffff077224 */ /* 0x000fe200000e0605 */
[----:B------:R-:W-:-:S12]  /*0240*/  UIADD3 UR5, UPT, UPT, -UR5, URZ, URZ ;  /* 0x000000ff05057290 */ /* 0x000fd8000fffe1ff */
.L_x_2:
[----:B------:R-:W-:-:S05]  /*0250*/  IMAD.MOV.U32 R6, RZ, RZ, R16 ;  /* 0x000000ffff067224 */ /* 0x000fca00078e0010 */
[----:B------:R-:W2:Y:S04]  /*0260*/  LDG.E R19, desc[UR8][R6.64+-0x1c] ;  /* 0xffffe40806137981 */ /* 0x000ea8000c1e1900 */
[----:B------:R-:W2:Y:S04]  /*0270*/  LDG.E R20, desc[UR8][R6.64+-0x18] ;  /* 0xffffe80806147981 */ /* 0x000ea8000c1e1900 */
[----:B------:R-:W3:Y:S04]  /*0280*/  LDG.E R22, desc[UR8][R6.64+-0x14] ;  /* 0xffffec0806167981 */ /* 0x000ee8000c1e1900 */
[----:B------:R-:W3:Y:S04]  /*0290*/  LDG.E R21, desc[UR8][R6.64+-0x10] ;  /* 0xfffff00806157981 */ /* 0x000ee8000c1e1900 */
[----:B------:R-:W4:Y:S04]  /*02a0*/  LDG.E R24, desc[UR8][R6.64+-0xc] ;  /* 0xfffff40806187981 */ /* 0x000f28000c1e1900 */
        /* <DEDUP_REMOVED lines=10> */
[----:B------:R0:W4:Y:S01]  /*0350*/  LDG.E R12, desc[UR8][R6.64+0x20] ;  /* 0x00002008060c7981 */ /* 0x000122000c1e1900 */
[----:B------:R-:W-:Y:S01]  /*0360*/  UIADD3 UR5, UPT, UPT, UR5, 0x10, URZ ;  /* 0x0000001005057890 */ /* 0x000fe2000fffe0ff */
[----:B------:R-:W-:-:S03]  /*0370*/  VIADD R10, R10, 0x10 ;  /* 0x000000100a0a7836 */ /* 0x000fc60000000000 */
[----:B------:R-:W-:Y:S01]  /*0380*/  UISETP.NE.AND UP0, UPT, UR5, URZ, UPT ;  /* 0x000000ff0500728c */ /* 0x000fe2000bf05270 */
[----:B--2--5:R-:W-:-:S04]  /*0390*/  FMNMX3 R19, R0, R19, R20, !PT ;  /* 0x0000001300137276 */ /* 0x024fc80007800014 */
[----:B---3--:R-:W-:-:S04]  /*03a0*/  FMNMX3 R19, R19, R22, R21, !PT ;  /* 0x0000001613137276 */ /* 0x008fc80007800015 */
[----:B----4-:R-:W-:-:S04]  /*03b0*/  FMNMX3 R19, R19, R24, R23, !PT ;  /* 0x0000001813137276 */ /* 0x010fc80007800017 */
[----:B------:R-:W-:-:S04]  /*03c0*/  FMNMX3 R19, R19, R26, R25, !PT ;  /* 0x0000001a13137276 */ /* 0x000fc80007800019 */
[----:B------:R-:W-:-:S04]  /*03d0*/  FMNMX3 R17, R19, R17, R18, !PT ;  /* 0x0000001113117276 */ /* 0x000fc80007800012 */
[----:B------:R-:W-:Y:S02]  /*03e0*/  FMNMX3 R15, R17, R16, R15, !PT ;  /* 0x00000010110f7276 */ /* 0x000fe4000780000f */
[----:B------:R-:W-:-:S05]  /*03f0*/  IADD3 R16, P0, PT, R6, 0x40, RZ ;  /* 0x0000004006107810 */ /* 0x000fca0007f1e0ff */
[----:B0-----:R-:W-:Y:S01]  /*0400*/  IMAD.X R7, RZ, RZ, R7, P0 ;  /* 0x000000ffff077224 */ /* 0x001fe200000e0607 */
[----:B------:R-:W-:-:S04]  /*0410*/  FMNMX3 R11, R15, R14, R11, !PT ;  /* 0x0000000e0f0b7276 */ /* 0x000fc8000780000b */
[----:B------:R-:W-:Y:S01]  /*0420*/  FMNMX3 R0, R11, R13, R12, !PT ;  /* 0x0000000d0b007276 */ /* 0x000fe2000780000c */
[----:B------:R-:W-:Y:S06]  /*0430*/  BRA.U UP0, `(.L_x_2) ;  /* 0xfffffffd00847547 */ /* 0x000fec000b83ffff */
[----:B------:R-:W-:-:S07]  /*0440*/  VIADD R11, R10, 0x1 ;  /* 0x000000010a0b7836 */ /* 0x000fce0000000000 */
.L_x_1:
[----:B------:R-:W-:-:S09]  /*0450*/  UISETP.NE.AND UP0, UPT, UR6, URZ, UPT ;  /* 0x000000ff0600728c */ /* 0x000fd2000bf05270 */
[----:B------:R-:W-:Y:S05]  /*0460*/  BRA.U !UP0, `(.L_x_0) ;  /* 0x0000000108b07547 */ /* 0x000fea000b800000 */
[----:B------:R-:W-:Y:S02]  /*0470*/  UISETP.GE.U32.AND UP0, UPT, UR6, 0x8, UPT ;  /* 0x000000080600788c */ /* 0x000fe4000bf06070 */
[----:B------:R-:W-:-:S04]  /*0480*/  ULOP3.LUT UR5, UR4, 0x7, URZ, 0xc0, !UPT ;  /* 0x0000000704057892 */ /* 0x000fc8000f8ec0ff */
[----:B------:R-:W-:-:S03]  /*0490*/  UISETP.NE.AND UP1, UPT, UR5, URZ, UPT ;  /* 0x000000ff0500728c */ /* 0x000fc6000bf25270 */
[----:B------:R-:W-:Y:S08]  /*04a0*/  BRA.U !UP0, `(.L_x_3) ;  /* 0x0000000108387547 */ /* 0x000ff0000b800000 */
[----:B------:R-:W-:-:S05]  /*04b0*/  IMAD.WIDE.U32 R6, R11, 0x4, R4 ;  /* 0x000000040b067825 */ /* 0x000fca00078e0004 */
[----:B------:R-:W2:Y:S04]  /*04c0*/  LDG.E R13, desc[UR8][R6.64] ;  /* 0x00000008060d7981 */ /* 0x000ea8000c1e1900 */
[----:B------:R-:W2:Y:S04]  /*04d0*/  LDG.E R10, desc[UR8][R6.64+0x4] ;  /* 0x00000408060a7981 */ /* 0x000ea8000c1e1900 */
[----:B------:R-:W3:Y:S04]  /*04e0*/  LDG.E R15, desc[UR8][R6.64+0x8] ;  /* 0x00000808060f7981 */ /* 0x000ee8000c1e1900 */
[----:B------:R-:W3:Y:S04]  /*04f0*/  LDG.E R12, desc[UR8][R6.64+0xc] ;  /* 0x00000c08060c7981 */ /* 0x000ee8000c1e1900 */
[----:B------:R-:W4:Y:S04]  /*0500*/  LDG.E R17, desc[UR8][R6.64+0x10] ;  /* 0x0000100806117981 */ /* 0x000f28000c1e1900 */
[----:B------:R-:W4:Y:S04]  /*0510*/  LDG.E R14, desc[UR8][R6.64+0x14] ;  /* 0x00001408060e7981 */ /* 0x000f28000c1e1900 */
[----:B------:R-:W4:Y:S04]  /*0520*/  LDG.E R19, desc[UR8][R6.64+0x18] ;  /* 0x0000180806137981 */ /* 0x000f28000c1e1900 */
[----:B------:R-:W4:Y:S01]  /*0530*/  LDG.E R16, desc[UR8][R6.64+0x1c] ;  /* 0x00001c0806107981 */ /* 0x000f22000c1e1900 */
[----:B------:R-:W-:Y:S01]  /*0540*/  VIADD R11, R11, 0x8 ;  /* 0x000000080b0b7836 */ /* 0x000fe20000000000 */
[----:B--2--5:R-:W-:-:S04]  /*0550*/  FMNMX3 R10, R0, R13, R10, !PT ;  /* 0x0000000d000a7276 */ /* 0x024fc8000780000a */
[----:B---3--:R-:W-:-:S04]  /*0560*/  FMNMX3 R10, R10, R15, R12, !PT ;  /* 0x0000000f0a0a7276 */ /* 0x008fc8000780000c */
[----:B----4-:R-:W-:-:S04]  /*0570*/  FMNMX3 R10, R10, R17, R14, !PT ;  /* 0x000000110a0a7276 */ /* 0x010fc8000780000e */
[----:B------:R-:W-:-:S07]  /*0580*/  FMNMX3 R0, R10, R19, R16, !PT ;  /* 0x000000130a007276 */ /* 0x000fce0007800010 */
.L_x_3:
        /* <DEDUP_REMOVED lines=9> */
[----:B------:R-:W3:Y:S01]  /*0620*/  LDG.E R10, desc[UR8][R4.64+0xc] ;  /* 0x00000c08040a7981 */ /* 0x000ee2000c1e1900 */
[----:B------:R-:W-:Y:S01]  /*0630*/  VIADD R11, R11, 0x4 ;  /* 0x000000040b0b7836 */ /* 0x000fe20000000000 */
[----:B--2--5:R-:W-:-:S04]  /*0640*/  FMNMX3 R0, R0, R7, R6, !PT ;  /* 0x0000000700007276 */ /* 0x024fc80007800006 */
[----:B---3--:R-:W-:-:S07]  /*0650*/  FMNMX3 R0, R0, R13, R10, !PT ;  /* 0x0000000d00007276 */ /* 0x008fce000780000a */
.L_x_4:
[----:B------:R-:W-:Y:S05]  /*0660*/  BRA.U !UP1, `(.L_x_0) ;  /* 0x0000000109307547 */ /* 0x000fea000b800000 */
[----:B------:R-:W-:Y:S01]  /*0670*/  IMAD.WIDE.U32 R2, R11, 0x4, R2 ;  /* 0x000000040b027825 */ /* 0x000fe200078e0002 */
[----:B------:R-:W-:Y:S02]  /*0680*/  UIADD3 UR4, UPT, UPT, -UR4, URZ, URZ ;  /* 0x000000ff04047290 */ /* 0x000fe4000fffe1ff */
[----:B------:R-:W-:-:S04]  /*0690*/  IADD3 R2, P0, PT, R2, UR12, RZ ;  /* 0x0000000c02027c10 */ /* 0x000fc8000ff1e0ff */
[----:B------:R-:W-:-:S09]  /*06a0*/  IADD3.X R5, PT, PT, R3, UR13, RZ, P0, !PT ;  /* 0x0000000d03057c10 */ /* 0x000fd200087fe4ff */
.L_x_5:
[----:B------:R-:W-:-:S06]  /*06b0*/  IMAD.MOV.U32 R3, RZ, RZ, R5 ;  /* 0x000000ffff037224 */ /* 0x000fcc00078e0005 */
[----:B------:R0:W2:Y:S01]  /*06c0*/  LDG.E R3, desc[UR8][R2.64] ;  /* 0x0000000802037981 */ /* 0x0000a2000c1e1900 */
[----:B------:R-:W-:-:S04]  /*06d0*/  UIADD3 UR4, UPT, UPT, UR4, 0x1, URZ ;  /* 0x0000000104047890 */ /* 0x000fc8000fffe0ff */
[----:B------:R-:W-:Y:S01]  /*06e0*/  UISETP.NE.AND UP0, UPT, UR4, URZ, UPT ;  /* 0x000000ff0400728c */ /* 0x000fe2000bf05270 */
[----:B0-----:R-:W-:-:S05]  /*06f0*/  IADD3 R2, P0, PT, R2, 0x4, RZ ;  /* 0x0000000402027810 */ /* 0x001fca0007f1e0ff */
[----:B------:R-:W-:Y:S01]  /*0700*/  IMAD.X R5, RZ, RZ, R5, P0 ;  /* 0x000000ffff057224 */ /* 0x000fe200000e0605 */
[----:B--2--5:R-:W-:Y:S02]  /*0710*/  FMNMX R0, R3, R0, !PT ;  /* 0x0000000003007209 */ /* 0x024fe40007800000 */
[----:B------:R-:W-:Y:S05]  /*0720*/  BRA.U UP0, `(.L_x_5) ;  /* 0xfffffffd00e07547 */ /* 0x000fea000b83ffff */
.L_x_0:
[----:B------:R-:W0:Y:S01]  /*0730*/  LDC.64 R2, c[0x0][0x388] ;  /* 0x0000e200ff027b82 */ /* 0x000e220000000a00 */
[----:B------:R-:W-:-:S04]  /*0740*/  IMAD R9, R9, UR10, R8 ;  /* 0x0000000a09097c24 */ /* 0x000fc8000f8e0208 */
[----:B0-----:R-:W-:-:S05]  /*0750*/  IMAD.WIDE R2, R9, 0x4, R2 ;  /* 0x0000000409027825 */ /* 0x001fca00078e0202 */
[----:B-----5:R-:W-:Y:S01]  /*0760*/  STG.E desc[UR8][R2.64], R0 ;  /* 0x0000000002007986 */ /* 0x020fe2000c101908 */
[----:B------:R-:W-:Y:S05]  /*0770*/  EXIT ;  /* 0x000000000000794d */ /* 0x000fea0003800000 */
.L_x_6:
[----:B------:R-:W-:-:S00]  /*0780*/  BRA `(.L_x_6) ;  /* 0xfffffffc00fc7947 */ /* 0x000fc0000383ffff */
[----:B------:R-:W-:-:S00]  /*0790*/  NOP ;  /* 0x0000000000007918 */ /* 0x000fc00000000000 */
        /* <DEDUP_REMOVED lines=14> */
.L_x_7:


//--------------------- .nv.shared.reserved.0     --------------------------
	.section	.nv.shared.reserved.0,"aw",@nobits
	.weak		__nv_reservedSMEM_offset_0_alias
	.size		__nv_reservedSMEM_offset_0_alias, 0, 64
	.other		__nv_reservedSMEM_offset_0_alias,@"STO_CUDA_RESERVED_SHARED STV_DEFAULT"
__nv_reservedSMEM_offset_0_alias:
	.zero		0
	.zero		64


//--------------------- .nv.constant0._Z18pool_unfold_kernelPKfPfiiiii --------------------------
	.section	.nv.constant0._Z18pool_unfold_kernelPKfPfiiiii,"a",@progbits
	.sectionflags	@""
	.align	4
.nv.constant0._Z18pool_unfold_kernelPKfPfiiiii:
	.zero		932


//--------------------- SYMBOLS --------------------------

	.type		.nv.reservedSmem.offset0,@object
	.size		.nv.reservedSmem.offset0,0x4
